//
// Generated by NVIDIA NVVM Compiler
//
// Compiler Build ID: CL-36424714
// Cuda compilation tools, release 13.0, V13.0.88
// Based on NVVM 20.0.0
//

.version 9.0
.target sm_100
.address_size 64

	// .globl	_Z25filter_kernel_w_sharedmemPKfPfi
.const .align 4 .b8 filter_arr_gpu[44];
.extern .shared .align 16 .b8 tile[];

.visible .entry _Z25filter_kernel_w_sharedmemPKfPfi(
	.param .u64 .ptr .align 1 _Z25filter_kernel_w_sharedmemPKfPfi_param_0,
	.param .u64 .ptr .align 1 _Z25filter_kernel_w_sharedmemPKfPfi_param_1,
	.param .u32 _Z25filter_kernel_w_sharedmemPKfPfi_param_2
)
{
	.reg .pred 	%p<6>;
	.reg .b32 	%r<14>;
	.reg .b32 	%f<37>;
	.reg .b64 	%rd<11>;

	ld.param.u64 	%rd4, [_Z25filter_kernel_w_sharedmemPKfPfi_param_0];
	ld.param.u64 	%rd3, [_Z25filter_kernel_w_sharedmemPKfPfi_param_1];
	ld.param.u32 	%r5, [_Z25filter_kernel_w_sharedmemPKfPfi_param_2];
	cvta.to.global.u64 	%rd1, %rd4;
	mov.u32 	%r6, %ctaid.x;
	mov.u32 	%r1, %ntid.x;
	mov.u32 	%r2, %tid.x;
	mad.lo.s32 	%r3, %r6, %r1, %r2;
	setp.ge.s32 	%p1, %r3, %r5;
	@%p1 bra 	$L__BB0_10;
	mul.wide.s32 	%rd5, %r3, 4;
	add.s64 	%rd2, %rd1, %rd5;
	ld.global.f32 	%f1, [%rd2];
	shl.b32 	%r7, %r2, 2;
	mov.u32 	%r8, tile;
	add.s32 	%r4, %r8, %r7;
	st.shared.f32 	[%r4+20], %f1;
	setp.gt.u32 	%p2, %r2, 4;
	@%p2 bra 	$L__BB0_5;
	setp.lt.s32 	%p3, %r3, 5;
	@%p3 bra 	$L__BB0_4;
	add.s32 	%r10, %r3, -5;
	mul.wide.u32 	%rd6, %r10, 4;
	add.s64 	%rd7, %rd1, %rd6;
	ld.global.f32 	%f2, [%rd7];
	st.shared.f32 	[%r4], %f2;
	bra.uni 	$L__BB0_5;
$L__BB0_4:
	mov.b32 	%r9, 0;
	st.shared.u32 	[%r4], %r9;
$L__BB0_5:
	add.s32 	%r11, %r1, -5;
	setp.lt.u32 	%p4, %r2, %r11;
	@%p4 bra 	$L__BB0_9;
	add.s32 	%r12, %r3, 5;
	setp.ge.s32 	%p5, %r12, %r5;
	@%p5 bra 	$L__BB0_8;
	ld.global.f32 	%f3, [%rd2+20];
	st.shared.f32 	[%r4+40], %f3;
	bra.uni 	$L__BB0_9;
$L__BB0_8:
	mov.b32 	%r13, 0;
	st.shared.u32 	[%r4+40], %r13;
$L__BB0_9:
	bar.sync 	0;
	ld.const.f32 	%f4, [filter_arr_gpu];
	ld.shared.f32 	%f5, [%r4];
	fma.rn.f32 	%f6, %f4, %f5, 0f00000000;
	ld.const.f32 	%f7, [filter_arr_gpu+4];
	ld.shared.f32 	%f8, [%r4+4];
	fma.rn.f32 	%f9, %f7, %f8, %f6;
	ld.const.f32 	%f10, [filter_arr_gpu+8];
	ld.shared.f32 	%f11, [%r4+8];
	fma.rn.f32 	%f12, %f10, %f11, %f9;
	ld.const.f32 	%f13, [filter_arr_gpu+12];
	ld.shared.f32 	%f14, [%r4+12];
	fma.rn.f32 	%f15, %f13, %f14, %f12;
	ld.const.f32 	%f16, [filter_arr_gpu+16];
	ld.shared.f32 	%f17, [%r4+16];
	fma.rn.f32 	%f18, %f16, %f17, %f15;
	ld.const.f32 	%f19, [filter_arr_gpu+20];
	ld.shared.f32 	%f20, [%r4+20];
	fma.rn.f32 	%f21, %f19, %f20, %f18;
	ld.const.f32 	%f22, [filter_arr_gpu+24];
	ld.shared.f32 	%f23, [%r4+24];
	fma.rn.f32 	%f24, %f22, %f23, %f21;
	ld.const.f32 	%f25, [filter_arr_gpu+28];
	ld.shared.f32 	%f26, [%r4+28];
	fma.rn.f32 	%f27, %f25, %f26, %f24;
	ld.const.f32 	%f28, [filter_arr_gpu+32];
	ld.shared.f32 	%f29, [%r4+32];
	fma.rn.f32 	%f30, %f28, %f29, %f27;
	ld.const.f32 	%f31, [filter_arr_gpu+36];
	ld.shared.f32 	%f32, [%r4+36];
	fma.rn.f32 	%f33, %f31, %f32, %f30;
	ld.const.f32 	%f34, [filter_arr_gpu+40];
	ld.shared.f32 	%f35, [%r4+40];
	fma.rn.f32 	%f36, %f34, %f35, %f33;
	cvta.to.global.u64 	%rd8, %rd3;
	add.s64 	%rd10, %rd8, %rd5;
	st.global.f32 	[%rd10], %f36;
$L__BB0_10:
	ret;

}
	// .globl	_Z26filter_kernel_no_sharedmemPKfPfi
.visible .entry _Z26filter_kernel_no_sharedmemPKfPfi(
	.param .u64 .ptr .align 1 _Z26filter_kernel_no_sharedmemPKfPfi_param_0,
	.param .u64 .ptr .align 1 _Z26filter_kernel_no_sharedmemPKfPfi_param_1,
	.param .u32 _Z26filter_kernel_no_sharedmemPKfPfi_param_2
)
{
	.reg .pred 	%p<33>;
	.reg .b32 	%r<16>;
	.reg .b32 	%f<67>;
	.reg .b64 	%rd<29>;

	ld.param.u64 	%rd3, [_Z26filter_kernel_no_sharedmemPKfPfi_param_0];
	ld.param.u64 	%rd2, [_Z26filter_kernel_no_sharedmemPKfPfi_param_1];
	ld.param.u32 	%r11, [_Z26filter_kernel_no_sharedmemPKfPfi_param_2];
	cvta.to.global.u64 	%rd1, %rd3;
	mov.u32 	%r12, %ctaid.x;
	mov.u32 	%r13, %ntid.x;
	mov.u32 	%r14, %tid.x;
	mad.lo.s32 	%r1, %r12, %r13, %r14;
	setp.ge.s32 	%p1, %r1, %r11;
	@%p1 bra 	$L__BB1_24;
	add.s32 	%r2, %r1, -5;
	setp.lt.s32 	%p2, %r1, 5;
	setp.ge.s32 	%p3, %r2, %r11;
	mov.f32 	%f56, 0f00000000;
	or.pred  	%p4, %p2, %p3;
	@%p4 bra 	$L__BB1_3;
	mul.wide.u32 	%rd4, %r2, 4;
	add.s64 	%rd5, %rd1, %rd4;
	ld.global.f32 	%f56, [%rd5];
$L__BB1_3:
	ld.const.f32 	%f35, [filter_arr_gpu];
	fma.rn.f32 	%f3, %f56, %f35, 0f00000000;
	add.s32 	%r3, %r1, -4;
	setp.lt.s32 	%p5, %r1, 4;
	setp.ge.s32 	%p6, %r3, %r11;
	mov.f32 	%f57, 0f00000000;
	or.pred  	%p7, %p5, %p6;
	@%p7 bra 	$L__BB1_5;
	mul.wide.u32 	%rd6, %r3, 4;
	add.s64 	%rd7, %rd1, %rd6;
	ld.global.f32 	%f57, [%rd7];
$L__BB1_5:
	ld.const.f32 	%f37, [filter_arr_gpu+4];
	fma.rn.f32 	%f6, %f57, %f37, %f3;
	add.s32 	%r4, %r1, -3;
	setp.lt.s32 	%p8, %r1, 3;
	setp.ge.s32 	%p9, %r4, %r11;
	mov.f32 	%f58, 0f00000000;
	or.pred  	%p10, %p8, %p9;
	@%p10 bra 	$L__BB1_7;
	mul.wide.u32 	%rd8, %r4, 4;
	add.s64 	%rd9, %rd1, %rd8;
	ld.global.f32 	%f58, [%rd9];
$L__BB1_7:
	ld.const.f32 	%f39, [filter_arr_gpu+8];
	fma.rn.f32 	%f9, %f58, %f39, %f6;
	add.s32 	%r5, %r1, -2;
	setp.lt.s32 	%p11, %r1, 2;
	setp.ge.s32 	%p12, %r5, %r11;
	mov.f32 	%f59, 0f00000000;
	or.pred  	%p13, %p11, %p12;
	@%p13 bra 	$L__BB1_9;
	mul.wide.u32 	%rd10, %r5, 4;
	add.s64 	%rd11, %rd1, %rd10;
	ld.global.f32 	%f59, [%rd11];
$L__BB1_9:
	ld.const.f32 	%f41, [filter_arr_gpu+12];
	fma.rn.f32 	%f12, %f59, %f41, %f9;
	setp.lt.s32 	%p14, %r1, 1;
	setp.gt.s32 	%p15, %r1, %r11;
	mov.f32 	%f60, 0f00000000;
	or.pred  	%p16, %p14, %p15;
	@%p16 bra 	$L__BB1_11;
	add.s32 	%r15, %r1, -1;
	mul.wide.u32 	%rd12, %r15, 4;
	add.s64 	%rd13, %rd1, %rd12;
	ld.global.f32 	%f60, [%rd13];
$L__BB1_11:
	ld.const.f32 	%f43, [filter_arr_gpu+16];
	fma.rn.f32 	%f15, %f60, %f43, %f12;
	setp.lt.s32 	%p17, %r1, 0;
	mov.f32 	%f61, 0f00000000;
	@%p17 bra 	$L__BB1_13;
	mul.wide.u32 	%rd14, %r1, 4;
	add.s64 	%rd15, %rd1, %rd14;
	ld.global.f32 	%f61, [%rd15];
$L__BB1_13:
	ld.const.f32 	%f45, [filter_arr_gpu+20];
	fma.rn.f32 	%f18, %f61, %f45, %f15;
	add.s32 	%r6, %r1, 1;
	setp.lt.s32 	%p18, %r1, -1;
	setp.ge.s32 	%p19, %r6, %r11;
	mov.f32 	%f62, 0f00000000;
	or.pred  	%p20, %p18, %p19;
	@%p20 bra 	$L__BB1_15;
	mul.wide.u32 	%rd16, %r6, 4;
	add.s64 	%rd17, %rd1, %rd16;
	ld.global.f32 	%f62, [%rd17];
$L__BB1_15:
	ld.const.f32 	%f47, [filter_arr_gpu+24];
	fma.rn.f32 	%f21, %f62, %f47, %f18;
	add.s32 	%r7, %r1, 2;
	setp.lt.s32 	%p21, %r1, -2;
	setp.ge.s32 	%p22, %r7, %r11;
	mov.f32 	%f63, 0f00000000;
	or.pred  	%p23, %p21, %p22;
	@%p23 bra 	$L__BB1_17;
	mul.wide.u32 	%rd18, %r7, 4;
	add.s64 	%rd19, %rd1, %rd18;
	ld.global.f32 	%f63, [%rd19];
$L__BB1_17:
	ld.const.f32 	%f49, [filter_arr_gpu+28];
	fma.rn.f32 	%f24, %f63, %f49, %f21;
	add.s32 	%r8, %r1, 3;
	setp.lt.s32 	%p24, %r1, -3;
	setp.ge.s32 	%p25, %r8, %r11;
	mov.f32 	%f64, 0f00000000;
	or.pred  	%p26, %p24, %p25;
	@%p26 bra 	$L__BB1_19;
	mul.wide.u32 	%rd20, %r8, 4;
	add.s64 	%rd21, %rd1, %rd20;
	ld.global.f32 	%f64, [%rd21];
$L__BB1_19:
	ld.const.f32 	%f51, [filter_arr_gpu+32];
	fma.rn.f32 	%f27, %f64, %f51, %f24;
	add.s32 	%r9, %r1, 4;
	setp.lt.s32 	%p27, %r1, -4;
	setp.ge.s32 	%p28, %r9, %r11;
	mov.f32 	%f65, 0f00000000;
	or.pred  	%p29, %p27, %p28;
	@%p29 bra 	$L__BB1_21;
	mul.wide.u32 	%rd22, %r9, 4;
	add.s64 	%rd23, %rd1, %rd22;
	ld.global.f32 	%f65, [%rd23];
$L__BB1_21:
	ld.const.f32 	%f53, [filter_arr_gpu+36];
	fma.rn.f32 	%f30, %f65, %f53, %f27;
	add.s32 	%r10, %r1, 5;
	setp.lt.s32 	%p30, %r1, -5;
	setp.ge.s32 	%p31, %r10, %r11;
	mov.f32 	%f66, 0f00000000;
	or.pred  	%p32, %p30, %p31;
	@%p32 bra 	$L__BB1_23;
	mul.wide.u32 	%rd24, %r10, 4;
	add.s64 	%rd25, %rd1, %rd24;
	ld.global.f32 	%f66, [%rd25];
$L__BB1_23:
	ld.const.f32 	%f54, [filter_arr_gpu+40];
	fma.rn.f32 	%f55, %f66, %f54, %f30;
	cvta.to.global.u64 	%rd26, %rd2;
	mul.wide.s32 	%rd27, %r1, 4;
	add.s64 	%rd28, %rd26, %rd27;
	st.global.f32 	[%rd28], %f55;
$L__BB1_24:
	ret;

}
	// .globl	_Z13warmup_kernelPfi
.visible .entry _Z13warmup_kernelPfi(
	.param .u64 .ptr .align 1 _Z13warmup_kernelPfi_param_0,
	.param .u32 _Z13warmup_kernelPfi_param_1
)
{
	.reg .pred 	%p<2>;
	.reg .b32 	%r<6>;
	.reg .b32 	%f<3>;
	.reg .b64 	%rd<5>;

	ld.param.u64 	%rd1, [_Z13warmup_kernelPfi_param_0];
	ld.param.u32 	%r2, [_Z13warmup_kernelPfi_param_1];
	mov.u32 	%r3, %ctaid.x;
	mov.u32 	%r4, %ntid.x;
	mov.u32 	%r5, %tid.x;
	mad.lo.s32 	%r1, %r3, %r4, %r5;
	setp.ge.s32 	%p1, %r1, %r2;
	@%p1 bra 	$L__BB2_2;
	cvta.to.global.u64 	%rd2, %rd1;
	mul.wide.s32 	%rd3, %r1, 4;
	add.s64 	%rd4, %rd2, %rd3;
	ld.global.f32 	%f1, [%rd4];
	add.f32 	%f2, %f1, 0f3F800000;
	st.global.f32 	[%rd4], %f2;
$L__BB2_2:
	ret;

}


// ===== COMPILED SASS (sm_100) =====

	.target	sm_100

	.elftype	@"ET_EXEC"


//--------------------- .note.nv.tkinfo           --------------------------
	.section	.note.nv.tkinfo,"",@"SHT_NOTE"
	.sectionflags	@"SHF_NOTE_NV_TKINFO"
	.tkinfo
        /*0018*/ 	.word	0x00000002
        /*0030*/ 	.string	""
        /*0030*/ 	.string	"ptxas"
        /*0030*/ 	.string	"Cuda compilation tools, release 13.0, V13.0.88"
        /*0030*/ 	.string	"Build cuda_13.0.r13.0/compiler.36424714_0"
        /*0030*/ 	.string	"-arch sm_100 -m 64 "



//--------------------- .note.nv.cuinfo           --------------------------
	.section	.note.nv.cuinfo,"",@"SHT_NOTE"
	.sectionflags	@"SHF_NOTE_NV_CUINFO"
        /*0018*/ 	.short	0x0002
        /*001a*/ 	.short	0x0064
        /*001c*/ 	.short	0x0082
	.zero		2


//--------------------- .nv.info                  --------------------------
	.section	.nv.info,"",@"SHT_CUDA_INFO"
	.align	4


	//----- nvinfo : EIATTR_REGCOUNT
	.align		4
        /*0000*/ 	.byte	0x04, 0x2f
        /*0002*/ 	.short	(.L_2 - .L_1)
	.align		4
.L_1:
        /*0004*/ 	.word	index@(_Z25filter_kernel_w_sharedmemPKfPfi)
        /*0008*/ 	.word	0x0000001a


	//----- nvinfo : EIATTR_FRAME_SIZE
	.align		4
.L_2:
        /*000c*/ 	.byte	0x04, 0x11
        /*000e*/ 	.short	(.L_4 - .L_3)
	.align		4
.L_3:
        /*0010*/ 	.word	index@(_Z25filter_kernel_w_sharedmemPKfPfi)
        /*0014*/ 	.word	0x00000000


	//----- nvinfo : EIATTR_REGCOUNT
	.align		4
.L_4:
        /*0018*/ 	.byte	0x04, 0x2f
        /*001a*/ 	.short	(.L_6 - .L_5)
	.align		4
.L_5:
        /*001c*/ 	.word	index@(_Z26filter_kernel_no_sharedmemPKfPfi)
        /*0020*/ 	.word	0x00000020


	//----- nvinfo : EIATTR_FRAME_SIZE
	.align		4
.L_6:
        /*0024*/ 	.byte	0x04, 0x11
        /*0026*/ 	.short	(.L_8 - .L_7)
	.align		4
.L_7:
        /*0028*/ 	.word	index@(_Z26filter_kernel_no_sharedmemPKfPfi)
        /*002c*/ 	.word	0x00000000


	//----- nvinfo : EIATTR_REGCOUNT
	.align		4
.L_8:
        /*0030*/ 	.byte	0x04, 0x2f
        /*0032*/ 	.short	(.L_10 - .L_9)
	.align		4
.L_9:
        /*0034*/ 	.word	index@(_Z13warmup_kernelPfi)
        /*0038*/ 	.word	0x00000008


	//----- nvinfo : EIATTR_FRAME_SIZE
	.align		4
.L_10:
        /*003c*/ 	.byte	0x04, 0x11
        /*003e*/ 	.short	(.L_12 - .L_11)
	.align		4
.L_11:
        /*0040*/ 	.word	index@(_Z13warmup_kernelPfi)
        /*0044*/ 	.word	0x00000000


	//----- nvinfo : EIATTR_MIN_STACK_SIZE
	.align		4
.L_12:
        /*0048*/ 	.byte	0x04, 0x12
        /*004a*/ 	.short	(.L_14 - .L_13)
	.align		4
.L_13:
        /*004c*/ 	.word	index@(_Z13warmup_kernelPfi)
        /*0050*/ 	.word	0x00000000


	//----- nvinfo : EIATTR_MIN_STACK_SIZE
	.align		4
.L_14:
        /*0054*/ 	.byte	0x04, 0x12
        /*0056*/ 	.short	(.L_16 - .L_15)
	.align		4
.L_15:
        /*0058*/ 	.word	index@(_Z26filter_kernel_no_sharedmemPKfPfi)
        /*005c*/ 	.word	0x00000000


	//----- nvinfo : EIATTR_MIN_STACK_SIZE
	.align		4
.L_16:
        /*0060*/ 	.byte	0x04, 0x12
        /*0062*/ 	.short	(.L_18 - .L_17)
	.align		4
.L_17:
        /*0064*/ 	.word	index@(_Z25filter_kernel_w_sharedmemPKfPfi)
        /*0068*/ 	.word	0x00000000
.L_18:


//--------------------- .nv.compat                --------------------------
	.section	.nv.compat,"",@"SHT_CUDA_COMPAT_INFO"
	.align	4
        /*0000*/ 	.byte	0x02, 0x09, 0x00, 0x00, 0x02, 0x02, 0x01, 0x00, 0x02, 0x05, 0x05, 0x00, 0x03, 0x07, 0x01, 0x01
        /*0010*/ 	.byte	0x02, 0x03, 0x00, 0x00, 0x02, 0x06, 0x01, 0x00, 0x04, 0x0b, 0x08, 0x00, 0x09, 0x00, 0x00, 0x00
        /*0020*/ 	.byte	0x00, 0x00, 0x00, 0x00


//--------------------- .nv.info._Z13warmup_kernelPfi --------------------------
	.section	.nv.info._Z13warmup_kernelPfi,"",@"SHT_CUDA_INFO"
	.sectionflags	@""
	.align	4


	//----- nvinfo : EIATTR_CUDA_API_VERSION
	.align		4
        /*0000*/ 	.byte	0x04, 0x37
        /*0002*/ 	.short	(.L_20 - .L_19)
.L_19:
        /*0004*/ 	.word	0x00000082


	//----- nvinfo : EIATTR_KPARAM_INFO
	.align		4
.L_20:
        /*0008*/ 	.byte	0x04, 0x17
        /*000a*/ 	.short	(.L_22 - .L_21)
.L_21:
        /*000c*/ 	.word	0x00000000
        /*0010*/ 	.short	0x0001
        /*0012*/ 	.short	0x0008
        /*0014*/ 	.byte	0x00, 0xf0, 0x11, 0x00


	//----- nvinfo : EIATTR_KPARAM_INFO
	.align		4
.L_22:
        /*0018*/ 	.byte	0x04, 0x17
        /*001a*/ 	.short	(.L_24 - .L_23)
.L_23:
        /*001c*/ 	.word	0x00000000
        /*0020*/ 	.short	0x0000
        /*0022*/ 	.short	0x0000
        /*0024*/ 	.byte	0x00, 0xf5, 0x21, 0x00


	//----- nvinfo : EIATTR_SPARSE_MMA_MASK
	.align		4
.L_24:
        /*0028*/ 	.byte	0x03, 0x50
        /*002a*/ 	.short	0x0000


	//----- nvinfo : EIATTR_MAXREG_COUNT
	.align		4
        /*002c*/ 	.byte	0x03, 0x1b
        /*002e*/ 	.short	0x00ff


	//----- nvinfo : EIATTR_MERCURY_ISA_VERSION
	.align		4
        /*0030*/ 	.byte	0x03, 0x5f
        /*0032*/ 	.short	0x0101


	//----- nvinfo : EIATTR_VRC_CTA_INIT_COUNT
	.align		4
        /*0034*/ 	.byte	0x02, 0x4a
	.zero		1
	.zero		1


	//----- nvinfo : EIATTR_EXIT_INSTR_OFFSETS
	.align		4
        /*0038*/ 	.byte	0x04, 0x1c
        /*003a*/ 	.short	(.L_26 - .L_25)


	//   ....[0]....
.L_25:
        /*003c*/ 	.word	0x00000070


	//   ....[1]....
        /*0040*/ 	.word	0x000000e0


	//----- nvinfo : EIATTR_CBANK_PARAM_SIZE
	.align		4
.L_26:
        /*0044*/ 	.byte	0x03, 0x19
        /*0046*/ 	.short	0x000c


	//----- nvinfo : EIATTR_PARAM_CBANK
	.align		4
        /*0048*/ 	.byte	0x04, 0x0a
        /*004a*/ 	.short	(.L_28 - .L_27)
	.align		4
.L_27:
        /*004c*/ 	.word	index@(.nv.constant0._Z13warmup_kernelPfi)
        /*0050*/ 	.short	0x0380
        /*0052*/ 	.short	0x000c


	//----- nvinfo : EIATTR_SW_WAR
	.align		4
.L_28:
        /*0054*/ 	.byte	0x04, 0x36
        /*0056*/ 	.short	(.L_30 - .L_29)
.L_29:
        /*0058*/ 	.word	0x00000008
.L_30:


//--------------------- .nv.info._Z26filter_kernel_no_sharedmemPKfPfi --------------------------
	.section	.nv.info._Z26filter_kernel_no_sharedmemPKfPfi,"",@"SHT_CUDA_INFO"
	.sectionflags	@""
	.align	4


	//----- nvinfo : EIATTR_CUDA_API_VERSION
	.align		4
        /*0000*/ 	.byte	0x04, 0x37
        /*0002*/ 	.short	(.L_32 - .L_31)
.L_31:
        /*0004*/ 	.word	0x00000082


	//----- nvinfo : EIATTR_KPARAM_INFO
	.align		4
.L_32:
        /*0008*/ 	.byte	0x04, 0x17
        /*000a*/ 	.short	(.L_34 - .L_33)
.L_33:
        /*000c*/ 	.word	0x00000000
        /*0010*/ 	.short	0x0002
        /*0012*/ 	.short	0x0010
        /*0014*/ 	.byte	0x00, 0xf0, 0x11, 0x00


	//----- nvinfo : EIATTR_KPARAM_INFO
	.align		4
.L_34:
        /*0018*/ 	.byte	0x04, 0x17
        /*001a*/ 	.short	(.L_36 - .L_35)
.L_35:
        /*001c*/ 	.word	0x00000000
        /*0020*/ 	.short	0x0001
        /*0022*/ 	.short	0x0008
        /*0024*/ 	.byte	0x00, 0xf5, 0x21, 0x00


	//----- nvinfo : EIATTR_KPARAM_INFO
	.align		4
.L_36:
        /*0028*/ 	.byte	0x04, 0x17
        /*002a*/ 	.short	(.L_38 - .L_37)
.L_37:
        /*002c*/ 	.word	0x00000000
        /*0030*/ 	.short	0x0000
        /*0032*/ 	.short	0x0000
        /*0034*/ 	.byte	0x00, 0xf5, 0x21, 0x00


	//----- nvinfo : EIATTR_SPARSE_MMA_MASK
	.align		4
.L_38:
        /*0038*/ 	.byte	0x03, 0x50
        /*003a*/ 	.short	0x0000


	//----- nvinfo : EIATTR_MAXREG_COUNT
	.align		4
        /*003c*/ 	.byte	0x03, 0x1b
        /*003e*/ 	.short	0x00ff


	//----- nvinfo : EIATTR_MERCURY_ISA_VERSION
	.align		4
        /*0040*/ 	.byte	0x03, 0x5f
        /*0042*/ 	.short	0x0101


	//----- nvinfo : EIATTR_VRC_CTA_INIT_COUNT
	.align		4
        /*0044*/ 	.byte	0x02, 0x4a
	.zero		1
	.zero		1


	//----- nvinfo : EIATTR_EXIT_INSTR_OFFSETS
	.align		4
        /*0048*/ 	.byte	0x04, 0x1c
        /*004a*/ 	.short	(.L_40 - .L_39)


	//   ....[0]....
.L_39:
        /*004c*/ 	.word	0x00000070


	//   ....[1]....
        /*0050*/ 	.word	0x000006c0


	//----- nvinfo : EIATTR_CBANK_PARAM_SIZE
	.align		4
.L_40:
        /*0054*/ 	.byte	0x03, 0x19
        /*0056*/ 	.short	0x0014


	//----- nvinfo : EIATTR_PARAM_CBANK
	.align		4
        /*0058*/ 	.byte	0x04, 0x0a
        /*005a*/ 	.short	(.L_42 - .L_41)
	.align		4
.L_41:
        /*005c*/ 	.word	index@(.nv.constant0._Z26filter_kernel_no_sharedmemPKfPfi)
        /*0060*/ 	.short	0x0380
        /*0062*/ 	.short	0x0014


	//----- nvinfo : EIATTR_SW_WAR
	.align		4
.L_42:
        /*0064*/ 	.byte	0x04, 0x36
        /*0066*/ 	.short	(.L_44 - .L_43)
.L_43:
        /*0068*/ 	.word	0x00000008
.L_44:


//--------------------- .nv.info._Z25filter_kernel_w_sharedmemPKfPfi --------------------------
	.section	.nv.info._Z25filter_kernel_w_sharedmemPKfPfi,"",@"SHT_CUDA_INFO"
	.sectionflags	@""
	.align	4


	//----- nvinfo : EIATTR_CUDA_API_VERSION
	.align		4
        /*0000*/ 	.byte	0x04, 0x37
        /*0002*/ 	.short	(.L_46 - .L_45)
.L_45:
        /*0004*/ 	.word	0x00000082


	//----- nvinfo : EIATTR_KPARAM_INFO
	.align		4
.L_46:
        /*0008*/ 	.byte	0x04, 0x17
        /*000a*/ 	.short	(.L_48 - .L_47)
.L_47:
        /*000c*/ 	.word	0x00000000
        /*0010*/ 	.short	0x0002
        /*0012*/ 	.short	0x0010
        /*0014*/ 	.byte	0x00, 0xf0, 0x11, 0x00


	//----- nvinfo : EIATTR_KPARAM_INFO
	.align		4
.L_48:
        /*0018*/ 	.byte	0x04, 0x17
        /*001a*/ 	.short	(.L_50 - .L_49)
.L_49:
        /*001c*/ 	.word	0x00000000
        /*0020*/ 	.short	0x0001
        /*0022*/ 	.short	0x0008
        /*0024*/ 	.byte	0x00, 0xf5, 0x21, 0x00


	//----- nvinfo : EIATTR_KPARAM_INFO
	.align		4
.L_50:
        /*0028*/ 	.byte	0x04, 0x17
        /*002a*/ 	.short	(.L_52 - .L_51)
.L_51:
        /*002c*/ 	.word	0x00000000
        /*0030*/ 	.short	0x0000
        /*0032*/ 	.short	0x0000
        /*0034*/ 	.byte	0x00, 0xf5, 0x21, 0x00


	//----- nvinfo : EIATTR_SPARSE_MMA_MASK
	.align		4
.L_52:
        /*0038*/ 	.byte	0x03, 0x50
        /*003a*/ 	.short	0x0000


	//----- nvinfo : EIATTR_MAXREG_COUNT
	.align		4
        /*003c*/ 	.byte	0x03, 0x1b
        /*003e*/ 	.short	0x00ff


	//----- nvinfo : EIATTR_NUM_BARRIERS
	.align		4
        /*0040*/ 	.byte	0x02, 0x4c
        /*0042*/ 	.byte	0x01
	.zero		1


	//----- nvinfo : EIATTR_MERCURY_ISA_VERSION
	.align		4
        /*0044*/ 	.byte	0x03, 0x5f
        /*0046*/ 	.short	0x0101


	//----- nvinfo : EIATTR_VRC_CTA_INIT_COUNT
	.align		4
        /*0048*/ 	.byte	0x02, 0x4a
	.zero		1
	.zero		1


	//----- nvinfo : EIATTR_EXIT_INSTR_OFFSETS
	.align		4
        /*004c*/ 	.byte	0x04, 0x1c
        /*004e*/ 	.short	(.L_54 - .L_53)


	//   ....[0]....
.L_53:
        /*0050*/ 	.word	0x00000070


	//   ....[1]....
        /*0054*/ 	.word	0x00000470


	//----- nvinfo : EIATTR_CRS_STACK_SIZE
	.align		4
.L_54:
        /*0058*/ 	.byte	0x04, 0x1e
        /*005a*/ 	.short	(.L_56 - .L_55)
.L_55:
        /*005c*/ 	.word	0x00000000


	//----- nvinfo : EIATTR_CBANK_PARAM_SIZE
	.align		4
.L_56:
        /*0060*/ 	.byte	0x03, 0x19
        /*0062*/ 	.short	0x0014


	//----- nvinfo : EIATTR_PARAM_CBANK
	.align		4
        /*0064*/ 	.byte	0x04, 0x0a
        /*0066*/ 	.short	(.L_58 - .L_57)
	.align		4
.L_57:
        /*0068*/ 	.word	index@(.nv.constant0._Z25filter_kernel_w_sharedmemPKfPfi)
        /*006c*/ 	.short	0x0380
        /*006e*/ 	.short	0x0014


	//----- nvinfo : EIATTR_SW_WAR
	.align		4
.L_58:
        /*0070*/ 	.byte	0x04, 0x36
        /*0072*/ 	.short	(.L_60 - .L_59)
.L_59:
        /*0074*/ 	.word	0x00000008
.L_60:


//--------------------- .nv.callgraph             --------------------------
	.section	.nv.callgraph,"",@"SHT_CUDA_CALLGRAPH"
	.align	4
	.sectionentsize	8
	.align		4
        /*0000*/ 	.word	0x00000000
	.align		4
        /*0004*/ 	.word	0xffffffff
	.align		4
        /*0008*/ 	.word	0x00000000
	.align		4
        /*000c*/ 	.word	0xfffffffe
	.align		4
        /*0010*/ 	.word	0x00000000
	.align		4
        /*0014*/ 	.word	0xfffffffd
	.align		4
        /*0018*/ 	.word	0x00000000
	.align		4
        /*001c*/ 	.word	0xfffffffc


//--------------------- .nv.constant3             --------------------------
	.section	.nv.constant3,"a",@progbits
	.align	4
.nv.constant3:
	.type		filter_arr_gpu,@object
	.size		filter_arr_gpu,(.L_0 - filter_arr_gpu)
filter_arr_gpu:
	.zero		44
.L_0:


//--------------------- .text._Z13warmup_kernelPfi --------------------------
	.section	.text._Z13warmup_kernelPfi,"ax",@progbits
	.align	128
        .global         _Z13warmup_kernelPfi
        .type           _Z13warmup_kernelPfi,@function
        .size           _Z13warmup_kernelPfi,(.L_x_9 - _Z13warmup_kernelPfi)
        .other          _Z13warmup_kernelPfi,@"STO_CUDA_ENTRY STV_DEFAULT"
_Z13warmup_kernelPfi:
.text._Z13warmup_kernelPfi:
[----:B------:R-:W-:Y:S01]  /*0000*/  LDC R1, c[0x0][0x37c] ;  /* 0x0000df00ff017b82 */ /* 0x000fe20000000800 */
[----:B------:R-:W0:Y:S07]  /*0010*/  S2R R0, SR_TID.X ;  /* 0x0000000000007919 */ /* 0x000e2e0000002100 */
[----:B------:R-:W0:Y:S01]  /*0020*/  S2UR UR4, SR_CTAID.X ;  /* 0x00000000000479c3 */ /* 0x000e220000002500 */
[----:B------:R-:W1:Y:S07]  /*0030*/  LDCU UR5, c[0x0][0x388] ;  /* 0x00007100ff0577ac */ /* 0x000e6e0008000800 */
[----:B------:R-:W0:Y:S02]  /*0040*/  LDC R5, c[0x0][0x360] ;  /* 0x0000d800ff057b82 */ /* 0x000e240000000800 */
[----:B0-----:R-:W-:-:S05]  /*0050*/  IMAD R5, R5, UR4, R0 ;  /* 0x0000000405057c24 */ /* 0x001fca000f8e0200 */
[----:B-1----:R-:W-:-:S13]  /*0060*/  ISETP.GE.AND P0, PT, R5, UR5, PT ;  /* 0x0000000505007c0c */ /* 0x002fda000bf06270 */
[----:B------:R-:W-:Y:S05]  /*0070*/  @P0 EXIT ;  /* 0x000000000000094d */ /* 0x000fea0003800000 */
[----:B------:R-:W0:Y:S01]  /*0080*/  LDC.64 R2, c[0x0][0x380] ;  /* 0x0000e000ff027b82 */ /* 0x000e220000000a00 */
[----:B------:R-:W1:Y:S01]  /*0090*/  LDCU.64 UR4, c[0x0][0x358] ;  /* 0x00006b00ff0477ac */ /* 0x000e620008000a00 */
[----:B0-----:R-:W-:-:S05]  /*00a0*/  IMAD.WIDE R2, R5, 0x4, R2 ;  /* 0x0000000405027825 */ /* 0x001fca00078e0202 */
[----:B-1----:R-:W2:Y:S02]  /*00b0*/  LDG.E R0, desc[UR4][R2.64] ;  /* 0x0000000402007981 */ /* 0x002ea4000c1e1900 */
[----:B--2---:R-:W-:-:S05]  /*00c0*/  FADD R5, R0, 1 ;  /* 0x3f80000000057421 */ /* 0x004fca0000000000 */
[----:B------:R-:W-:Y:S01]  /*00d0*/  STG.E desc[UR4][R2.64], R5 ;  /* 0x0000000502007986 */ /* 0x000fe2000c101904 */
[----:B------:R-:W-:Y:S05]  /*00e0*/  EXIT ;  /* 0x000000000000794d */ /* 0x000fea0003800000 */
.L_x_0:
[----:B------:R-:W-:-:S00]  /*00f0*/  BRA `(.L_x_0) ;  /* 0xfffffffc00fc7947 */ /* 0x000fc0000383ffff */
[----:B------:R-:W-:-:S00]  /*0100*/  NOP ;  /* 0x0000000000007918 */ /* 0x000fc00000000000 */
[----:B------:R-:W-:-:S00]  /*0110*/  NOP ;  /* 0x0000000000007918 */ /* 0x000fc00000000000 */
[----:B------:R-:W-:-:S00]  /*0120*/  NOP ;  /* 0x0000000000007918 */ /* 0x000fc00000000000 */
[----:B------:R-:W-:-:S00]  /*0130*/  NOP ;  /* 0x0000000000007918 */ /* 0x000fc00000000000 */
[----:B------:R-:W-:-:S00]  /*0140*/  NOP ;  /* 0x0000000000007918 */ /* 0x000fc00000000000 */
[----:B------:R-:W-:-:S00]  /*0150*/  NOP ;  /* 0x0000000000007918 */ /* 0x000fc00000000000 */
[----:B------:R-:W-:-:S00]  /*0160*/  NOP ;  /* 0x0000000000007918 */ /* 0x000fc00000000000 */
[----:B------:R-:W-:-:S00]  /*0170*/  NOP ;  /* 0x0000000000007918 */ /* 0x000fc00000000000 */
.L_x_9:


//--------------------- .text._Z26filter_kernel_no_sharedmemPKfPfi --------------------------
	.section	.text._Z26filter_kernel_no_sharedmemPKfPfi,"ax",@progbits
	.align	128
        .global         _Z26filter_kernel_no_sharedmemPKfPfi
        .type           _Z26filter_kernel_no_sharedmemPKfPfi,@function
        .size           _Z26filter_kernel_no_sharedmemPKfPfi,(.L_x_10 - _Z26filter_kernel_no_sharedmemPKfPfi)
        .other          _Z26filter_kernel_no_sharedmemPKfPfi,@"STO_CUDA_ENTRY STV_DEFAULT"
_Z26filter_kernel_no_sharedmemPKfPfi:
.text._Z26filter_kernel_no_sharedmemPKfPfi:
        /* <DEDUP_REMOVED lines=8> */
[C---:B------:R-:W-:Y:S01]  /*0080*/  IADD3 R9, PT, PT, R17.reuse, -0x5, RZ ;  /* 0xfffffffb11097810 */ /* 0x040fe20007ffe0ff */
[C---:B------:R-:W-:Y:S01]  /*0090*/  VIADD R15, R17.reuse, 0xfffffffd ;  /* 0xfffffffd110f7836 */ /* 0x040fe20000000000 */
[----:B------:R-:W-:Y:S01]  /*00a0*/  IADD3 R13, PT, PT, R17, -0x4, RZ ;  /* 0xfffffffc110d7810 */ /* 0x000fe20007ffe0ff */
[----:B------:R-:W0:Y:S01]  /*00b0*/  LDCU.64 UR4, c[0x0][0x358] ;  /* 0x00006b00ff0477ac */ /* 0x000e220008000a00 */
[----:B------:R-:W-:Y:S01]  /*00c0*/  ISETP.GE.AND P0, PT, R9, UR6, PT ;  /* 0x0000000609007c0c */ /* 0x000fe2000bf06270 */
[----:B------:R-:W-:Y:S01]  /*00d0*/  IMAD.MOV.U32 R0, RZ, RZ, RZ ;  /* 0x000000ffff007224 */ /* 0x000fe200078e00ff */
[----:B------:R-:W-:Y:S02]  /*00e0*/  ISETP.GE.AND P1, PT, R13, UR6, PT ;  /* 0x000000060d007c0c */ /* 0x000fe4000bf26270 */
[----:B------:R-:W-:Y:S02]  /*00f0*/  CS2R R18, SRZ ;  /* 0x0000000000127805 */ /* 0x000fe4000001ff00 */
[----:B------:R-:W-:-:S02]  /*0100*/  ISETP.LT.OR P0, PT, R17, 0x5, P0 ;  /* 0x000000051100780c */ /* 0x000fc40000701670 */
[C---:B------:R-:W-:Y:S02]  /*0110*/  IADD3 R21, PT, PT, R17.reuse, -0x2, RZ ;  /* 0xfffffffe11157810 */ /* 0x040fe40007ffe0ff */
[C---:B------:R-:W-:Y:S02]  /*0120*/  ISETP.GT.AND P3, PT, R17.reuse, UR6, PT ;  /* 0x0000000611007c0c */ /* 0x040fe4000bf64270 */
[C---:B------:R-:W-:Y:S01]  /*0130*/  IADD3 R29, PT, PT, R17.reuse, 0x1, RZ ;  /* 0x00000001111d7810 */ /* 0x040fe20007ffe0ff */
[C---:B------:R-:W-:Y:S01]  /*0140*/  VIADD R27, R17.reuse, 0x2 ;  /* 0x00000002111b7836 */ /* 0x040fe20000000000 */
[C---:B------:R-:W-:Y:S01]  /*0150*/  ISETP.LT.OR P2, PT, R17.reuse, 0x4, P1 ;  /* 0x000000041100780c */ /* 0x040fe20000f41670 */
[----:B------:R-:W-:Y:S01]  /*0160*/  VIADD R25, R17, 0x3 ;  /* 0x0000000311197836 */ /* 0x000fe20000000000 */
[----:B------:R-:W-:Y:S02]  /*0170*/  ISETP.GE.AND P1, PT, R15, UR6, PT ;  /* 0x000000060f007c0c */ /* 0x000fe4000bf26270 */
[----:B------:R-:W-:Y:S01]  /*0180*/  ISETP.GE.AND P6, PT, R17, RZ, PT ;  /* 0x000000ff1100720c */ /* 0x000fe20003fc6270 */
[----:B------:R-:W1:Y:S01]  /*0190*/  @!P0 LDC.64 R2, c[0x0][0x380] ;  /* 0x0000e000ff028b82 */ /* 0x000e620000000a00 */
[----:B------:R-:W-:Y:S01]  /*01a0*/  ISETP.GE.AND P4, PT, R21, UR6, PT ;  /* 0x0000000615007c0c */ /* 0x000fe2000bf86270 */
[----:B------:R-:W-:Y:S01]  /*01b0*/  HFMA2 R16, -RZ, RZ, 0, 0 ;  /* 0x00000000ff107431 */ /* 0x000fe200000001ff */
[----:B------:R-:W-:-:S02]  /*01c0*/  ISETP.LT.OR P1, PT, R17, 0x3, P1 ;  /* 0x000000031100780c */ /* 0x000fc40000f21670 */
[C---:B------:R-:W-:Y:S02]  /*01d0*/  IADD3 R23, PT, PT, R17.reuse, 0x4, RZ ;  /* 0x0000000411177810 */ /* 0x040fe40007ffe0ff */
[----:B------:R-:W-:Y:S01]  /*01e0*/  MOV R22, RZ ;  /* 0x000000ff00167202 */ /* 0x000fe20000000f00 */
[----:B------:R-:W2:Y:S01]  /*01f0*/  @!P2 LDC.64 R4, c[0x0][0x380] ;  /* 0x0000e000ff04ab82 */ /* 0x000ea20000000a00 */
[----:B------:R-:W-:Y:S01]  /*0200*/  ISETP.LT.OR P4, PT, R17, 0x2, P4 ;  /* 0x000000021100780c */ /* 0x000fe20002781670 */
[----:B------:R-:W-:Y:S02]  /*0210*/  IMAD.MOV.U32 R24, RZ, RZ, RZ ;  /* 0x000000ffff187224 */ /* 0x000fe400078e00ff */
[----:B------:R-:W-:Y:S01]  /*0220*/  HFMA2 R26, -RZ, RZ, 0, 0 ;  /* 0x00000000ff1a7431 */ /* 0x000fe200000001ff */
[----:B------:R-:W3:Y:S03]  /*0230*/  LDCU UR7, c[0x3][URZ] ;  /* 0x00c00000ff0777ac */ /* 0x000ee60008000800 */
[----:B------:R-:W4:Y:S01]  /*0240*/  @!P1 LDC.64 R6, c[0x0][0x380] ;  /* 0x0000e000ff069b82 */ /* 0x000f220000000a00 */
[----:B------:R-:W5:Y:S01]  /*0250*/  LDCU UR8, c[0x3][0x4] ;  /* 0x00c00080ff0877ac */ /* 0x000f620008000800 */
[----:B------:R-:W5:Y:S06]  /*0260*/  LDCU UR9, c[0x3][0x8] ;  /* 0x00c00100ff0977ac */ /* 0x000f6c0008000800 */
[----:B------:R-:W3:Y:S01]  /*0270*/  @!P4 LDC.64 R10, c[0x0][0x380] ;  /* 0x0000e000ff0acb82 */ /* 0x000ee20000000a00 */
[----:B-1----:R-:W-:Y:S01]  /*0280*/  @!P0 IMAD.WIDE.U32 R2, R9, 0x4, R2 ;  /* 0x0000000409028825 */ /* 0x002fe200078e0002 */
[----:B------:R-:W1:Y:S04]  /*0290*/  LDCU UR10, c[0x3][0xc] ;  /* 0x00c00180ff0a77ac */ /* 0x000e680008000800 */
[----:B0-----:R0:W5:Y:S01]  /*02a0*/  @!P0 LDG.E R0, desc[UR4][R2.64] ;  /* 0x0000000402008981 */ /* 0x001162000c1e1900 */
[----:B------:R-:W-:Y:S01]  /*02b0*/  ISETP.LT.OR P0, PT, R17, 0x1, P3 ;  /* 0x000000011100780c */ /* 0x000fe20001f01670 */
[----:B--2---:R-:W-:Y:S01]  /*02c0*/  @!P2 IMAD.WIDE.U32 R4, R13, 0x4, R4 ;  /* 0x000000040d04a825 */ /* 0x004fe200078e0004 */
[----:B------:R-:W-:Y:S01]  /*02d0*/  ISETP.GE.AND P3, PT, R29, UR6, PT ;  /* 0x000000061d007c0c */ /* 0x000fe2000bf66270 */
[----:B------:R-:W2:Y:S01]  /*02e0*/  @P6 LDC.64 R12, c[0x0][0x380] ;  /* 0x0000e000ff0c6b82 */ /* 0x000ea20000000a00 */
[----:B------:R-:W1:Y:S02]  /*02f0*/  LDCU UR11, c[0x3][0x10] ;  /* 0x00c00200ff0b77ac */ /* 0x000e640008000800 */
[----:B------:R1:W5:Y:S01]  /*0300*/  @!P2 LDG.E R19, desc[UR4][R4.64] ;  /* 0x000000040413a981 */ /* 0x000362000c1e1900 */
[----:B------:R-:W-:-:S02]  /*0310*/  ISETP.GE.AND P2, PT, R27, UR6, PT ;  /* 0x000000061b007c0c */ /* 0x000fc4000bf46270 */
[----:B------:R-:W-:Y:S01]  /*0320*/  ISETP.LT.OR P3, PT, R17, -0x1, P3 ;  /* 0xffffffff1100780c */ /* 0x000fe20001f61670 */
[----:B----4-:R-:W-:Y:S01]  /*0330*/  @!P1 IMAD.WIDE.U32 R6, R15, 0x4, R6 ;  /* 0x000000040f069825 */ /* 0x010fe200078e0006 */
[----:B------:R-:W-:Y:S02]  /*0340*/  ISETP.GE.AND P5, PT, R25, UR6, PT ;  /* 0x0000000619007c0c */ /* 0x000fe4000bfa6270 */
[----:B------:R-:W4:Y:S01]  /*0350*/  @!P0 LDC.64 R14, c[0x0][0x380] ;  /* 0x0000e000ff0e8b82 */ /* 0x000f220000000a00 */
[----:B------:R-:W-:Y:S01]  /*0360*/  ISETP.LT.OR P2, PT, R17, -0x2, P2 ;  /* 0xfffffffe1100780c */ /* 0x000fe20001741670 */
[----:B------:R4:W5:Y:S01]  /*0370*/  @!P1 LDG.E R18, desc[UR4][R6.64] ;  /* 0x0000000406129981 */ /* 0x000962000c1e1900 */
[----:B---3--:R-:W-:Y:S01]  /*0380*/  @!P4 IMAD.WIDE.U32 R10, R21, 0x4, R10 ;  /* 0x00000004150ac825 */ /* 0x008fe200078e000a */
[----:B------:R-:W-:-:S03]  /*0390*/  ISETP.LT.OR P5, PT, R17, -0x3, P5 ;  /* 0xfffffffd1100780c */ /* 0x000fc60002fa1670 */
[----:B------:R-:W-:Y:S01]  /*03a0*/  VIADD R21, R17, 0x5 ;  /* 0x0000000511157836 */ /* 0x000fe20000000000 */
[----:B------:R-:W-:Y:S01]  /*03b0*/  ISETP.GE.AND P1, PT, R23, UR6, PT ;  /* 0x0000000617007c0c */ /* 0x000fe2000bf26270 */
[----:B------:R3:W5:Y:S01]  /*03c0*/  @!P4 LDG.E R16, desc[UR4][R10.64] ;  /* 0x000000040a10c981 */ /* 0x000762000c1e1900 */
[----:B------:R-:W3:Y:S02]  /*03d0*/  @!P3 LDC.64 R8, c[0x0][0x380] ;  /* 0x0000e000ff08bb82 */ /* 0x000ee40000000a00 */
[----:B------:R-:W-:Y:S02]  /*03e0*/  ISETP.GE.AND P4, PT, R21, UR6, PT ;  /* 0x0000000615007c0c */ /* 0x000fe4000bf86270 */
[C---:B------:R-:W-:Y:S02]  /*03f0*/  ISETP.LT.OR P1, PT, R17.reuse, -0x4, P1 ;  /* 0xfffffffc1100780c */ /* 0x040fe40000f21670 */
[C---:B------:R-:W-:Y:S02]  /*0400*/  ISETP.LT.OR P4, PT, R17.reuse, -0x5, P4 ;  /* 0xfffffffb1100780c */ /* 0x040fe40002781670 */
[----:B0-----:R-:W0:Y:S01]  /*0410*/  @!P2 LDC.64 R2, c[0x0][0x380] ;  /* 0x0000e000ff02ab82 */ /* 0x001e220000000a00 */
[----:B------:R-:W-:-:S07]  /*0420*/  @!P0 IADD3 R20, PT, PT, R17, -0x1, RZ ;  /* 0xffffffff11148810 */ /* 0x000fce0007ffe0ff */
[----:B-1----:R-:W1:Y:S01]  /*0430*/  @!P5 LDC.64 R4, c[0x0][0x380] ;  /* 0x0000e000ff04db82 */ /* 0x002e620000000a00 */
[----:B----4-:R-:W-:-:S04]  /*0440*/  @!P0 IMAD.WIDE.U32 R14, R20, 0x4, R14 ;  /* 0x00000004140e8825 */ /* 0x010fc800078e000e */
[----:B------:R-:W-:-:S03]  /*0450*/  IMAD.MOV.U32 R20, RZ, RZ, RZ ;  /* 0x000000ffff147224 */ /* 0x000fc600078e00ff */
[----:B------:R-:W4:Y:S01]  /*0460*/  @!P1 LDC.64 R6, c[0x0][0x380] ;  /* 0x0000e000ff069b82 */ /* 0x000f220000000a00 */
[----:B--2---:R-:W-:Y:S02]  /*0470*/  @P6 IMAD.WIDE.U32 R12, R17, 0x4, R12 ;  /* 0x00000004110c6825 */ /* 0x004fe400078e000c */
[----:B------:R2:W5:Y:S02]  /*0480*/  @!P0 LDG.E R20, desc[UR4][R14.64] ;  /* 0x000000040e148981 */ /* 0x000564000c1e1900 */
[----:B---3--:R-:W-:Y:S02]  /*0490*/  @!P3 IMAD.WIDE.U32 R8, R29, 0x4, R8 ;  /* 0x000000041d08b825 */ /* 0x008fe400078e0008 */
[----:B------:R-:W3:Y:S01]  /*04a0*/  @P6 LDG.E R22, desc[UR4][R12.64] ;  /* 0x000000040c166981 */ /* 0x000ee2000c1e1900 */
[----:B------:R-:W4:Y:S01]  /*04b0*/  @!P4 LDC.64 R10, c[0x0][0x380] ;  /* 0x0000e000ff0acb82 */ /* 0x000f220000000a00 */
[----:B0-----:R-:W-:Y:S02]  /*04c0*/  @!P2 IMAD.WIDE.U32 R2, R27, 0x4, R2 ;  /* 0x000000041b02a825 */ /* 0x001fe400078e0002 */
[----:B------:R-:W3:Y:S02]  /*04d0*/  @!P3 LDG.E R24, desc[UR4][R8.64] ;  /* 0x000000040818b981 */ /* 0x000ee4000c1e1900 */
[----:B-1----:R-:W-:-:S02]  /*04e0*/  @!P5 IMAD.WIDE.U32 R4, R25, 0x4, R4 ;  /* 0x000000041904d825 */ /* 0x002fc400078e0004 */
[----:B------:R0:W3:Y:S02]  /*04f0*/  @!P2 LDG.E R26, desc[UR4][R2.64] ;  /* 0x00000004021aa981 */ /* 0x0000e4000c1e1900 */
[----:B------:R-:W-:Y:S01]  /*0500*/  IMAD.MOV.U32 R25, RZ, RZ, RZ ;  /* 0x000000ffff197224 */ /* 0x000fe200078e00ff */
[----:B--2---:R-:W-:Y:S01]  /*0510*/  MOV R14, RZ ;  /* 0x000000ff000e7202 */ /* 0x004fe20000000f00 */
[----:B----4-:R-:W-:-:S04]  /*0520*/  @!P1 IMAD.WIDE.U32 R6, R23, 0x4, R6 ;  /* 0x0000000417069825 */ /* 0x010fc800078e0006 */
[----:B------:R-:W2:Y:S01]  /*0530*/  @!P5 LDG.E R25, desc[UR4][R4.64] ;  /* 0x000000040419d981 */ /* 0x000ea2000c1e1900 */
[----:B0-----:R-:W0:Y:S03]  /*0540*/  LDC.64 R2, c[0x0][0x388] ;  /* 0x0000e200ff027b82 */ /* 0x001e260000000a00 */
[----:B------:R-:W4:Y:S01]  /*0550*/  @!P1 LDG.E R14, desc[UR4][R6.64] ;  /* 0x00000004060e9981 */ /* 0x000f22000c1e1900 */
[----:B------:R-:W-:-:S04]  /*0560*/  @!P4 IMAD.WIDE.U32 R28, R21, 0x4, R10 ;  /* 0x00000004151cc825 */ /* 0x000fc800078e000a */
[----:B------:R-:W-:-:S06]  /*0570*/  IMAD.MOV.U32 R10, RZ, RZ, RZ ;  /* 0x000000ffff0a7224 */ /* 0x000fcc00078e00ff */
[----:B------:R-:W4:Y:S01]  /*0580*/  @!P4 LDG.E R10, desc[UR4][R28.64] ;  /* 0x000000041c0ac981 */ /* 0x000f22000c1e1900 */
[----:B0-----:R-:W-:-:S04]  /*0590*/  IMAD.WIDE R2, R17, 0x4, R2 ;  /* 0x0000000411027825 */ /* 0x001fc800078e0202 */
[----:B-----5:R-:W-:Y:S01]  /*05a0*/  FFMA R0, R0, UR7, RZ ;  /* 0x0000000700007c23 */ /* 0x020fe200080000ff */
[----:B------:R-:W3:Y:S03]  /*05b0*/  LDCU UR7, c[0x3][0x14] ;  /* 0x00c00280ff0777ac */ /* 0x000ee60008000800 */
[----:B------:R-:W-:Y:S01]  /*05c0*/  FFMA R19, R19, UR8, R0 ;  /* 0x0000000813137c23 */ /* 0x000fe20008000000 */
[----:B------:R-:W0:Y:S03]  /*05d0*/  LDCU UR8, c[0x3][0x18] ;  /* 0x00c00300ff0877ac */ /* 0x000e260008000800 */
[----:B------:R-:W-:Y:S01]  /*05e0*/  FFMA R19, R18, UR9, R19 ;  /* 0x0000000912137c23 */ /* 0x000fe20008000013 */
[----:B------:R-:W1:Y:S03]  /*05f0*/  LDCU UR9, c[0x3][0x1c] ;  /* 0x00c00380ff0977ac */ /* 0x000e660008000800 */
[----:B------:R-:W-:Y:S01]  /*0600*/  FFMA R19, R16, UR10, R19 ;  /* 0x0000000a10137c23 */ /* 0x000fe20008000013 */
[----:B------:R-:W2:Y:S03]  /*0610*/  LDCU UR10, c[0x3][0x20] ;  /* 0x00c00400ff0a77ac */ /* 0x000ea60008000800 */
[----:B------:R-:W-:Y:S01]  /*0620*/  FFMA R19, R20, UR11, R19 ;  /* 0x0000000b14137c23 */ /* 0x000fe20008000013 */
[----:B------:R-:W4:Y:S03]  /*0630*/  LDCU UR11, c[0x3][0x24] ;  /* 0x00c00480ff0b77ac */ /* 0x000f260008000800 */
[----:B---3--:R-:W-:Y:S01]  /*0640*/  FFMA R19, R22, UR7, R19 ;  /* 0x0000000716137c23 */ /* 0x008fe20008000013 */
[----:B------:R-:W3:Y:S03]  /*0650*/  LDCU UR7, c[0x3][0x28] ;  /* 0x00c00500ff0777ac */ /* 0x000ee60008000800 */
[----:B0-----:R-:W-:-:S04]  /*0660*/  FFMA R19, R24, UR8, R19 ;  /* 0x0000000818137c23 */ /* 0x001fc80008000013 */
[----:B-1----:R-:W-:-:S04]  /*0670*/  FFMA R26, R26, UR9, R19 ;  /* 0x000000091a1a7c23 */ /* 0x002fc80008000013 */
[----:B--2---:R-:W-:-:S04]  /*0680*/  FFMA R25, R25, UR10, R26 ;  /* 0x0000000a19197c23 */ /* 0x004fc8000800001a */
[----:B----4-:R-:W-:-:S04]  /*0690*/  FFMA R5, R14, UR11, R25 ;  /* 0x0000000b0e057c23 */ /* 0x010fc80008000019 */
[----:B---3--:R-:W-:-:S05]  /*06a0*/  FFMA R5, R10, UR7, R5 ;  /* 0x000000070a057c23 */ /* 0x008fca0008000005 */
[----:B------:R-:W-:Y:S01]  /*06b0*/  STG.E desc[UR4][R2.64], R5 ;  /* 0x0000000502007986 */ /* 0x000fe2000c101904 */
[----:B------:R-:W-:Y:S05]  /*06c0*/  EXIT ;  /* 0x000000000000794d */ /* 0x000fea0003800000 */
.L_x_1:
        /* <DEDUP_REMOVED lines=11> */
.L_x_10:


//--------------------- .text._Z25filter_kernel_w_sharedmemPKfPfi --------------------------
	.section	.text._Z25filter_kernel_w_sharedmemPKfPfi,"ax",@progbits
	.align	128
        .global         _Z25filter_kernel_w_sharedmemPKfPfi
        .type           _Z25filter_kernel_w_sharedmemPKfPfi,@function
        .size           _Z25filter_kernel_w_sharedmemPKfPfi,(.L_x_11 - _Z25filter_kernel_w_sharedmemPKfPfi)
        .other          _Z25filter_kernel_w_sharedmemPKfPfi,@"STO_CUDA_ENTRY STV_DEFAULT"
_Z25filter_kernel_w_sharedmemPKfPfi:
.text._Z25filter_kernel_w_sharedmemPKfPfi:
        /* <DEDUP_REMOVED lines=11> */
[----:B-1----:R-:W2:Y:S01]  /*00b0*/  LDG.E R0, desc[UR6][R4.64] ;  /* 0x0000000604007981 */ /* 0x002ea2000c1e1900 */
[----:B------:R-:W0:Y:S01]  /*00c0*/  S2UR UR5, SR_CgaCtaId ;  /* 0x00000000000579c3 */ /* 0x000e220000008800 */
[----:B------:R-:W-:Y:S01]  /*00d0*/  UMOV UR4, 0x400 ;  /* 0x0000040000047882 */ /* 0x000fe20000000000 */
[----:B------:R-:W-:Y:S01]  /*00e0*/  ISETP.GT.U32.AND P0, PT, R11, 0x4, PT ;  /* 0x000000040b00780c */ /* 0x000fe20003f04070 */
[----:B------:R-:W-:Y:S01]  /*00f0*/  BSSY.RECONVERGENT B0, `(.L_x_2) ;  /* 0x000000d000007945 */ /* 0x000fe20003800200 */
[----:B0-----:R-:W-:-:S06]  /*0100*/  ULEA UR4, UR5, UR4, 0x18 ;  /* 0x0000000405047291 */ /* 0x001fcc000f8ec0ff */
[----:B------:R-:W-:-:S05]  /*0110*/  LEA R3, R11, UR4, 0x2 ;  /* 0x000000040b037c11 */ /* 0x000fca000f8e10ff */
[----:B--2---:R0:W-:Y:S01]  /*0120*/  STS [R3+0x14], R0 ;  /* 0x0000140003007388 */ /* 0x0041e20000000800 */
[----:B------:R-:W-:Y:S05]  /*0130*/  @P0 BRA `(.L_x_3) ;  /* 0x0000000000200947 */ /* 0x000fea0003800000 */
[----:B------:R-:W-:-:S13]  /*0140*/  ISETP.GE.AND P0, PT, R2, 0x5, PT ;  /* 0x000000050200780c */ /* 0x000fda0003f06270 */
[----:B------:R-:W-:Y:S05]  /*0150*/  @!P0 BRA `(.L_x_4) ;  /* 0x0000000000148947 */ /* 0x000fea0003800000 */
[----:B------:R-:W-:-:S05]  /*0160*/  IADD3 R9, PT, PT, R2, -0x5, RZ ;  /* 0xfffffffb02097810 */ /* 0x000fca0007ffe0ff */
[----:B------:R-:W-:-:S06]  /*0170*/  IMAD.WIDE.U32 R6, R9, 0x4, R6 ;  /* 0x0000000409067825 */ /* 0x000fcc00078e0006 */
[----:B------:R-:W2:Y:S04]  /*0180*/  LDG.E R6, desc[UR6][R6.64] ;  /* 0x0000000606067981 */ /* 0x000ea8000c1e1900 */
[----:B--2---:R1:W-:Y:S01]  /*0190*/  STS [R3], R6 ;  /* 0x0000000603007388 */ /* 0x0043e20000000800 */
[----:B------:R-:W-:Y:S05]  /*01a0*/  BRA `(.L_x_3) ;  /* 0x0000000000047947 */ /* 0x000fea0003800000 */
.L_x_4:
[----:B------:R2:W-:Y:S02]  /*01b0*/  STS [R3], RZ ;  /* 0x000000ff03007388 */ /* 0x0005e40000000800 */
.L_x_3:
[----:B------:R-:W-:Y:S05]  /*01c0*/  BSYNC.RECONVERGENT B0 ;  /* 0x0000000000007941 */ /* 0x000fea0003800200 */
.L_x_2:
[----:B0-----:R-:W-:Y:S01]  /*01d0*/  IADD3 R0, PT, PT, R8, -0x5, RZ ;  /* 0xfffffffb08007810 */ /* 0x001fe20007ffe0ff */
[----:B------:R-:W-:Y:S03]  /*01e0*/  BSSY.RECONVERGENT B0, `(.L_x_5) ;  /* 0x000000a000007945 */ /* 0x000fe60003800200 */
[----:B------:R-:W-:-:S13]  /*01f0*/  ISETP.GE.U32.AND P0, PT, R11, R0, PT ;  /* 0x000000000b00720c */ /* 0x000fda0003f06070 */
[----:B------:R-:W-:Y:S05]  /*0200*/  @!P0 BRA `(.L_x_6) ;  /* 0x00000000001c8947 */ /* 0x000fea0003800000 */
[----:B------:R-:W-:-:S04]  /*0210*/  IADD3 R0, PT, PT, R2, 0x5, RZ ;  /* 0x0000000502007810 */ /* 0x000fc80007ffe0ff */
[----:B------:R-:W-:-:S13]  /*0220*/  ISETP.GE.AND P0, PT, R0, UR8, PT ;  /* 0x0000000800007c0c */ /* 0x000fda000bf06270 */
[----:B------:R-:W-:Y:S05]  /*0230*/  @P0 BRA `(.L_x_7) ;  /* 0x00000000000c0947 */ /* 0x000fea0003800000 */
[----:B------:R-:W3:Y:S04]  /*0240*/  LDG.E R4, desc[UR6][R4.64+0x14] ;  /* 0x0000140604047981 */ /* 0x000ee8000c1e1900 */
[----:B---3--:R0:W-:Y:S01]  /*0250*/  STS [R3+0x28], R4 ;  /* 0x0000280403007388 */ /* 0x0081e20000000800 */
[----:B------:R-:W-:Y:S05]  /*0260*/  BRA `(.L_x_6) ;  /* 0x0000000000047947 */ /* 0x000fea0003800000 */
.L_x_7:
[----:B------:R3:W-:Y:S02]  /*0270*/  STS [R3+0x28], RZ ;  /* 0x000028ff03007388 */ /* 0x0007e40000000800 */
.L_x_6:
[----:B------:R-:W-:Y:S05]  /*0280*/  BSYNC.RECONVERGENT B0 ;  /* 0x0000000000007941 */ /* 0x000fea0003800200 */
.L_x_5:
[----:B------:R-:W-:Y:S06]  /*0290*/  BAR.SYNC.DEFER_BLOCKING 0x0 ;  /* 0x0000000000007b1d */ /* 0x000fec0000010000 */
[----:B------:R-:W4:Y:S01]  /*02a0*/  LDCU.128 UR12, c[0x3][URZ] ;  /* 0x00c00000ff0c77ac */ /* 0x000f220008000c00 */
[----:B------:R-:W5:Y:S01]  /*02b0*/  LDCU.128 UR16, c[0x3][0x10] ;  /* 0x00c00200ff1077ac */ /* 0x000f620008000c00 */
[----:B------:R-:W1:Y:S01]  /*02c0*/  LDCU.64 UR4, c[0x3][0x20] ;  /* 0x00c00400ff0477ac */ /* 0x000e620008000a00 */
[----:B------:R-:W2:Y:S01]  /*02d0*/  LDCU UR9, c[0x3][0x28] ;  /* 0x00c00500ff0977ac */ /* 0x000ea20008000800 */
[----:B------:R-:W4:Y:S04]  /*02e0*/  LDS R0, [R3] ;  /* 0x0000000003007984 */ /* 0x000f280000000800 */
[----:B------:R-:W0:Y:S04]  /*02f0*/  LDS R5, [R3+0x4] ;  /* 0x0000040003057984 */ /* 0x000e280000000800 */
[----:B------:R-:W3:Y:S04]  /*0300*/  LDS R7, [R3+0x8] ;  /* 0x0000080003077984 */ /* 0x000ee80000000800 */
[----:B------:R-:W5:Y:S04]  /*0310*/  LDS R9, [R3+0xc] ;  /* 0x00000c0003097984 */ /* 0x000f680000000800 */
[----:B------:R-:W1:Y:S04]  /*0320*/  LDS R11, [R3+0x10] ;  /* 0x00001000030b7984 */ /* 0x000e680000000800 */
[----:B------:R-:W2:Y:S04]  /*0330*/  LDS R13, [R3+0x14] ;  /* 0x00001400030d7984 */ /* 0x000ea80000000800 */
[----:B------:R-:W2:Y:S04]  /*0340*/  LDS R15, [R3+0x18] ;  /* 0x00001800030f7984 */ /* 0x000ea80000000800 */
[----:B------:R-:W2:Y:S04]  /*0350*/  LDS R17, [R3+0x1c] ;  /* 0x00001c0003117984 */ /* 0x000ea80000000800 */
[----:B------:R-:W2:Y:S04]  /*0360*/  LDS R19, [R3+0x20] ;  /* 0x0000200003137984 */ /* 0x000ea80000000800 */
[----:B------:R-:W2:Y:S04]  /*0370*/  LDS R21, [R3+0x24] ;  /* 0x0000240003157984 */ /* 0x000ea80000000800 */
[----:B------:R-:W2:Y:S01]  /*0380*/  LDS R23, [R3+0x28] ;  /* 0x0000280003177984 */ /* 0x000ea20000000800 */
[----:B----4-:R-:W-:-:S04]  /*0390*/  FFMA R0, R0, UR12, RZ ;  /* 0x0000000c00007c23 */ /* 0x010fc800080000ff */
[----:B0-----:R-:W-:Y:S02]  /*03a0*/  FFMA R0, R5, UR13, R0 ;  /* 0x0000000d05007c23 */ /* 0x001fe40008000000 */
[----:B------:R-:W0:Y:S02]  /*03b0*/  LDC.64 R4, c[0x0][0x388] ;  /* 0x0000e200ff047b82 */ /* 0x000e240000000a00 */
[----:B---3--:R-:W-:-:S04]  /*03c0*/  FFMA R0, R7, UR14, R0 ;  /* 0x0000000e07007c23 */ /* 0x008fc80008000000 */
[----:B-----5:R-:W-:-:S04]  /*03d0*/  FFMA R0, R9, UR15, R0 ;  /* 0x0000000f09007c23 */ /* 0x020fc80008000000 */
[----:B-1----:R-:W-:-:S04]  /*03e0*/  FFMA R0, R11, UR16, R0 ;  /* 0x000000100b007c23 */ /* 0x002fc80008000000 */
[----:B--2---:R-:W-:-:S04]  /*03f0*/  FFMA R0, R13, UR17, R0 ;  /* 0x000000110d007c23 */ /* 0x004fc80008000000 */
[----:B------:R-:W-:-:S04]  /*0400*/  FFMA R0, R15, UR18, R0 ;  /* 0x000000120f007c23 */ /* 0x000fc80008000000 */
[----:B------:R-:W-:Y:S01]  /*0410*/  FFMA R0, R17, UR19, R0 ;  /* 0x0000001311007c23 */ /* 0x000fe20008000000 */
[----:B0-----:R-:W-:-:S04]  /*0420*/  IMAD.WIDE R4, R2, 0x4, R4 ;  /* 0x0000000402047825 */ /* 0x001fc800078e0204 */
[----:B------:R-:W-:-:S04]  /*0430*/  FFMA R0, R19, UR4, R0 ;  /* 0x0000000413007c23 */ /* 0x000fc80008000000 */
[----:B------:R-:W-:-:S04]  /*0440*/  FFMA R0, R21, UR5, R0 ;  /* 0x0000000515007c23 */ /* 0x000fc80008000000 */
[----:B------:R-:W-:-:S05]  /*0450*/  FFMA R23, R23, UR9, R0 ;  /* 0x0000000917177c23 */ /* 0x000fca0008000000 */
[----:B------:R-:W-:Y:S01]  /*0460*/  STG.E desc[UR6][R4.64], R23 ;  /* 0x0000001704007986 */ /* 0x000fe2000c101906 */
[----:B------:R-:W-:Y:S05]  /*0470*/  EXIT ;  /* 0x000000000000794d */ /* 0x000fea0003800000 */
.L_x_8:
        /* <DEDUP_REMOVED lines=16> */
.L_x_11:


//--------------------- .nv.shared._Z13warmup_kernelPfi --------------------------
	.section	.nv.shared._Z13warmup_kernelPfi,"aw",@nobits
	.sectionflags	@""
	.align	16
	.zero		1024


//--------------------- .nv.shared.reserved.0     --------------------------
	.section	.nv.shared.reserved.0,"aw",@nobits
	.weak		__nv_reservedSMEM_offset_0_alias
	.size		__nv_reservedSMEM_offset_0_alias, 0, 64
	.other		__nv_reservedSMEM_offset_0_alias,@"STO_CUDA_RESERVED_SHARED STV_DEFAULT"
__nv_reservedSMEM_offset_0_alias:
	.zero		0
	.zero		64


//--------------------- .nv.shared._Z26filter_kernel_no_sharedmemPKfPfi --------------------------
	.section	.nv.shared._Z26filter_kernel_no_sharedmemPKfPfi,"aw",@nobits
	.sectionflags	@""
	.align	16
	.zero		1024


//--------------------- .nv.shared._Z25filter_kernel_w_sharedmemPKfPfi --------------------------
	.section	.nv.shared._Z25filter_kernel_w_sharedmemPKfPfi,"aw",@nobits
	.sectionflags	@""
	.align	16
	.zero		1024


//--------------------- .nv.constant0._Z13warmup_kernelPfi --------------------------
	.section	.nv.constant0._Z13warmup_kernelPfi,"a",@progbits
	.sectionflags	@""
	.align	4
.nv.constant0._Z13warmup_kernelPfi:
	.zero		908


//--------------------- .nv.constant0._Z26filter_kernel_no_sharedmemPKfPfi --------------------------
	.section	.nv.constant0._Z26filter_kernel_no_sharedmemPKfPfi,"a",@progbits
	.sectionflags	@""
	.align	4
.nv.constant0._Z26filter_kernel_no_sharedmemPKfPfi:
	.zero		916


//--------------------- .nv.constant0._Z25filter_kernel_w_sharedmemPKfPfi --------------------------
	.section	.nv.constant0._Z25filter_kernel_w_sharedmemPKfPfi,"a",@progbits
	.sectionflags	@""
	.align	4
.nv.constant0._Z25filter_kernel_w_sharedmemPKfPfi:
	.zero		916


//--------------------- SYMBOLS --------------------------

	.type		.nv.reservedSmem.offset0,@object
	.size		.nv.reservedSmem.offset0,0x4
	.type		.nv.reservedSmem.cap,@object
	.size		.nv.reservedSmem.cap,0x4
